	.headerflags	@"EF_CUDA_TEXMODE_UNIFIED EF_CUDA_64BIT_ADDRESS EF_CUDA_ACCELERATORS EF_CUDA_SM90 EF_CUDA_VIRTUAL_SM(EF_CUDA_SM90)"
	.elftype	@"ET_EXEC"


//--------------------- .nv.info                  --------------------------
	.section	.nv.info,"",@"SHT_CUDA_INFO"
	.align	4


	//----- nvinfo : EIATTR_REGCOUNT
	.align		4
        /*0000*/ 	.byte	0x04, 0x2f
        /*0002*/ 	.short	(.L_3 - .L_2)
	.align		4
.L_2:
        /*0004*/ 	.word	index@(triton_poi_fused__native_batch_norm_legit_no_training_52)
        /*0008*/ 	.word	0x00000012


	//----- nvinfo : EIATTR_MIN_STACK_SIZE
	.align		4
.L_3:
        /*000c*/ 	.byte	0x04, 0x12
        /*000e*/ 	.short	(.L_5 - .L_4)
	.align		4
.L_4:
        /*0010*/ 	.word	index@(triton_poi_fused__native_batch_norm_legit_no_training_52)
        /*0014*/ 	.word	0x00000000


	//----- nvinfo : EIATTR_FRAME_SIZE
	.align		4
.L_5:
        /*0018*/ 	.byte	0x04, 0x11
        /*001a*/ 	.short	(.L_7 - .L_6)
	.align		4
.L_6:
        /*001c*/ 	.word	index@(triton_poi_fused__native_batch_norm_legit_no_training_52)
        /*0020*/ 	.word	0x00000000


	//----- nvinfo : EIATTR_MIN_STACK_SIZE
	.align		4
.L_7:
        /*0024*/ 	.byte	0x04, 0x12
        /*0026*/ 	.short	(.L_9 - .L_8)
	.align		4
.L_8:
        /*0028*/ 	.word	index@(triton_poi_fused__native_batch_norm_legit_no_training_52)
        /*002c*/ 	.word	0x00000000
.L_9:


//--------------------- .nv.info.triton_poi_fused__native_batch_norm_legit_no_training_52 --------------------------
	.section	.nv.info.triton_poi_fused__native_batch_norm_legit_no_training_52,"",@"SHT_CUDA_INFO"
	.sectionflags	@""
	.align	4


	//----- nvinfo : EIATTR_CUDA_API_VERSION
	.align		4
        /*0000*/ 	.byte	0x04, 0x37
        /*0002*/ 	.short	(.L_11 - .L_10)
.L_10:
        /*0004*/ 	.word	0x0000007c


	//----- nvinfo : EIATTR_KPARAM_INFO
	.align		4
.L_11:
        /*0008*/ 	.byte	0x04, 0x17
        /*000a*/ 	.short	(.L_13 - .L_12)
.L_12:
        /*000c*/ 	.word	0x00000000
        /*0010*/ 	.short	0x0006
        /*0012*/ 	.short	0x0030
        /*0014*/ 	.byte	0x00, 0xf0, 0x11, 0x00


	//----- nvinfo : EIATTR_KPARAM_INFO
	.align		4
.L_13:
        /*0018*/ 	.byte	0x04, 0x17
        /*001a*/ 	.short	(.L_15 - .L_14)
.L_14:
        /*001c*/ 	.word	0x00000000
        /*0020*/ 	.short	0x0005
        /*0022*/ 	.short	0x0028
        /*0024*/ 	.byte	0x00, 0xf4, 0x21, 0x00


	//----- nvinfo : EIATTR_KPARAM_INFO
	.align		4
.L_15:
        /*0028*/ 	.byte	0x04, 0x17
        /*002a*/ 	.short	(.L_17 - .L_16)
.L_16:
        /*002c*/ 	.word	0x00000000
        /*0030*/ 	.short	0x0004
        /*0032*/ 	.short	0x0020
        /*0034*/ 	.byte	0x00, 0xf4, 0x21, 0x00


	//----- nvinfo : EIATTR_KPARAM_INFO
	.align		4
.L_17:
        /*0038*/ 	.byte	0x04, 0x17
        /*003a*/ 	.short	(.L_19 - .L_18)
.L_18:
        /*003c*/ 	.word	0x00000000
        /*0040*/ 	.short	0x0003
        /*0042*/ 	.short	0x0018
        /*0044*/ 	.byte	0x00, 0xf4, 0x21, 0x00


	//----- nvinfo : EIATTR_KPARAM_INFO
	.align		4
.L_19:
        /*0048*/ 	.byte	0x04, 0x17
        /*004a*/ 	.short	(.L_21 - .L_20)
.L_20:
        /*004c*/ 	.word	0x00000000
        /*0050*/ 	.short	0x0002
        /*0052*/ 	.short	0x0010
        /*0054*/ 	.byte	0x00, 0xf4, 0x21, 0x00


	//----- nvinfo : EIATTR_KPARAM_INFO
	.align		4
.L_21:
        /*0058*/ 	.byte	0x04, 0x17
        /*005a*/ 	.short	(.L_23 - .L_22)
.L_22:
        /*005c*/ 	.word	0x00000000
        /*0060*/ 	.short	0x0001
        /*0062*/ 	.short	0x0008
        /*0064*/ 	.byte	0x00, 0xf4, 0x21, 0x00


	//----- nvinfo : EIATTR_KPARAM_INFO
	.align		4
.L_23:
        /*0068*/ 	.byte	0x04, 0x17
        /*006a*/ 	.short	(.L_25 - .L_24)
.L_24:
        /*006c*/ 	.word	0x00000000
        /*0070*/ 	.short	0x0000
        /*0072*/ 	.short	0x0000
        /*0074*/ 	.byte	0x00, 0xf4, 0x21, 0x00


	//----- nvinfo : EIATTR_SPARSE_MMA_MASK
	.align		4
.L_25:
        /*0078*/ 	.byte	0x03, 0x50
        /*007a*/ 	.short	0x0000


	//----- nvinfo : EIATTR_MAXREG_COUNT
	.align		4
        /*007c*/ 	.byte	0x03, 0x1b
        /*007e*/ 	.short	0x00ff


	//----- nvinfo : EIATTR_EXIT_INSTR_OFFSETS
	.align		4
        /*0080*/ 	.byte	0x04, 0x1c
        /*0082*/ 	.short	(.L_27 - .L_26)


	//   ....[0]....
.L_26:
        /*0084*/ 	.word	0x000002d0


	//   ....[1]....
        /*0088*/ 	.word	0x000002f0


	//----- nvinfo : EIATTR_REQNTID
	.align		4
.L_27:
        /*008c*/ 	.byte	0x04, 0x10
        /*008e*/ 	.short	(.L_29 - .L_28)
.L_28:
        /*0090*/ 	.word	0x00000080
        /*0094*/ 	.word	0x00000001
        /*0098*/ 	.word	0x00000001


	//----- nvinfo : EIATTR_CBANK_PARAM_SIZE
	.align		4
.L_29:
        /*009c*/ 	.byte	0x03, 0x19
        /*009e*/ 	.short	0x0034


	//----- nvinfo : EIATTR_PARAM_CBANK
	.align		4
        /*00a0*/ 	.byte	0x04, 0x0a
        /*00a2*/ 	.short	(.L_31 - .L_30)
	.align		4
.L_30:
        /*00a4*/ 	.word	index@(.nv.constant0.triton_poi_fused__native_batch_norm_legit_no_training_52)
        /*00a8*/ 	.short	0x0210
        /*00aa*/ 	.short	0x0034


	//----- nvinfo : EIATTR_SW_WAR
	.align		4
.L_31:
        /*00ac*/ 	.byte	0x04, 0x36
        /*00ae*/ 	.short	(.L_33 - .L_32)
.L_32:
        /*00b0*/ 	.word	0x00000008
.L_33:


//--------------------- .nv.callgraph             --------------------------
	.section	.nv.callgraph,"",@"SHT_CUDA_CALLGRAPH"
	.align	4
	.sectionentsize	8
	.align		4
        /*0000*/ 	.word	0x00000000
	.align		4
        /*0004*/ 	.word	0xffffffff
	.align		4
        /*0008*/ 	.word	0x00000000
	.align		4
        /*000c*/ 	.word	0xfffffffe
	.align		4
        /*0010*/ 	.word	0x00000000
	.align		4
        /*0014*/ 	.word	0xfffffffd
	.align		4
        /*0018*/ 	.word	0x00000000
	.align		4
        /*001c*/ 	.word	0xfffffffc


//--------------------- .nv.constant4             --------------------------
	.section	.nv.constant4,"a",@progbits
	.align	8
	.align		8
.nv.constant4:
        /*0000*/ 	.dword	_$_str
	.align		8
        /*0008*/ 	.dword	_$_str_$_2


//--------------------- .text.triton_poi_fused__native_batch_norm_legit_no_training_52 --------------------------
	.section	.text.triton_poi_fused__native_batch_norm_legit_no_training_52,"ax",@progbits
	.align	128
        .global         triton_poi_fused__native_batch_norm_legit_no_training_52
        .type           triton_poi_fused__native_batch_norm_legit_no_training_52,@function
        .size           triton_poi_fused__native_batch_norm_legit_no_training_52,(.L_x_1 - triton_poi_fused__native_batch_norm_legit_no_training_52)
        .other          triton_poi_fused__native_batch_norm_legit_no_training_52,@"STO_CUDA_ENTRY STV_DEFAULT"
triton_poi_fused__native_batch_norm_legit_no_training_52:
.text.triton_poi_fused__native_batch_norm_legit_no_training_52:
[----:B------:R-:W0:Y:S01]  /*0000*/  LDC R1, c[0x0][0x28] ;  /* 0x00000a00ff017b82 */ /* 0x000e220000000800 */
[----:B------:R-:W1:Y:S07]  /*0010*/  S2R R0, SR_TID.X ;  /* 0x0000000000007919 */ /* 0x000e6e0000002100 */
[----:B------:R-:W2:Y:S01]  /*0020*/  LDC.64 R8, c[0x0][0x220] ;  /* 0x00008800ff087b82 */ /* 0x000ea20000000a00 */
[----:B------:R-:W-:Y:S01]  /*0030*/  HFMA2.MMA R14, -RZ, RZ, 0, 0 ;  /* 0x00000000ff0e7435 */ /* 0x000fe200000001ff */
[----:B------:R-:W-:Y:S01]  /*0040*/  ULDC.64 UR4, c[0x0][0x208] ;  /* 0x0000820000047ab9 */ /* 0x000fe20000000a00 */
[----:B------:R-:W3:Y:S05]  /*0050*/  S2R R3, SR_CTAID.X ;  /* 0x0000000000037919 */ /* 0x000eea0000002500 */
[----:B------:R-:W4:Y:S08]  /*0060*/  LDC.64 R4, c[0x0][0x210] ;  /* 0x00008400ff047b82 */ /* 0x000f300000000a00 */
[----:B------:R-:W5:Y:S08]  /*0070*/  LDC.64 R6, c[0x0][0x218] ;  /* 0x00008600ff067b82 */ /* 0x000f700000000a00 */
[----:B------:R-:W5:Y:S01]  /*0080*/  LDC.64 R10, c[0x0][0x228] ;  /* 0x00008a00ff0a7b82 */ /* 0x000f620000000a00 */
[----:B-1----:R-:W-:-:S07]  /*0090*/  LOP3.LUT R0, R0, 0x7f, RZ, 0xc0, !PT ;  /* 0x0000007f00007812 */ /* 0x002fce00078ec0ff */
[----:B------:R-:W1:Y:S01]  /*00a0*/  LDC.64 R12, c[0x0][0x230] ;  /* 0x00008c00ff0c7b82 */ /* 0x000e620000000a00 */
[----:B---3--:R-:W-:-:S04]  /*00b0*/  LEA R0, R3, R0, 0x7 ;  /* 0x0000000003007211 */ /* 0x008fc800078e38ff */
[C---:B------:R-:W-:Y:S01]  /*00c0*/  ISETP.GE.AND P2, PT, R0.reuse, 0x2c00, PT ;  /* 0x00002c000000780c */ /* 0x040fe20003f46270 */
[----:B------:R-:W-:-:S05]  /*00d0*/  IMAD.HI R2, R0, 0x2e8ba2e9, RZ ;  /* 0x2e8ba2e900027827 */ /* 0x000fca00078e02ff */
[----:B------:R-:W-:-:S04]  /*00e0*/  SHF.R.U32.HI R3, RZ, 0x1f, R2 ;  /* 0x0000001fff037819 */ /* 0x000fc80000011602 */
[----:B------:R-:W-:-:S05]  /*00f0*/  LEA.HI.SX32 R3, R2, R3, 0x1b ;  /* 0x0000000302037211 */ /* 0x000fca00078fdaff */
[----:B------:R-:W-:-:S04]  /*0100*/  IMAD R15, R3, -0xb0, R0 ;  /* 0xffffff50030f7824 */ /* 0x000fc800078e0200 */
[----:B--2---:R-:W-:-:S05]  /*0110*/  IMAD.WIDE R8, R15, 0x4, R8 ;  /* 0x000000040f087825 */ /* 0x004fca00078e0208 */
[----:B------:R2:W3:Y:S01]  /*0120*/  @!P2 LDG.E.EL R14, desc[UR4][R8.64] ;  /* 0x00000004080ea981 */ /* 0x0004e2000c2e1900 */
[----:B------:R-:W-:Y:S01]  /*0130*/  CS2R R2, SRZ ;  /* 0x0000000000027805 */ /* 0x000fe2000001ff00 */
[----:B----4-:R-:W-:-:S04]  /*0140*/  IMAD.WIDE R4, R0, 0x4, R4 ;  /* 0x0000000400047825 */ /* 0x010fc800078e0204 */
[C---:B-----5:R-:W-:Y:S01]  /*0150*/  IMAD.WIDE R6, R15.reuse, 0x4, R6 ;  /* 0x000000040f067825 */ /* 0x060fe200078e0206 */
[----:B------:R4:W5:Y:S03]  /*0160*/  @!P2 LDG.E R2, desc[UR4][R4.64] ;  /* 0x000000040402a981 */ /* 0x000966000c1e1900 */
[C---:B0-2---:R-:W-:Y:S01]  /*0170*/  IMAD.WIDE R8, R15.reuse, 0x4, R10 ;  /* 0x000000040f087825 */ /* 0x045fe200078e020a */
[----:B------:R0:W5:Y:S03]  /*0180*/  @!P2 LDG.E.EL R3, desc[UR4][R6.64] ;  /* 0x000000040603a981 */ /* 0x000166000c2e1900 */
[----:B-1----:R-:W-:Y:S01]  /*0190*/  IMAD.WIDE R10, R15, 0x4, R12 ;  /* 0x000000040f0a7825 */ /* 0x002fe200078e020c */
[----:B------:R-:W-:Y:S01]  /*01a0*/  CS2R R12, SRZ ;  /* 0x00000000000c7805 */ /* 0x000fe2000001ff00 */
[----:B----4-:R-:W1:Y:S05]  /*01b0*/  LDC.64 R4, c[0x0][0x238] ;  /* 0x00008e00ff047b82 */ /* 0x010e6a0000000a00 */
[----:B------:R-:W2:Y:S04]  /*01c0*/  @!P2 LDG.E.EL R12, desc[UR4][R8.64] ;  /* 0x00000004080ca981 */ /* 0x000ea8000c2e1900 */
[----:B------:R-:W2:Y:S01]  /*01d0*/  @!P2 LDG.E.EL R13, desc[UR4][R10.64] ;  /* 0x000000040a0da981 */ /* 0x000ea2000c2e1900 */
[----:B0-----:R-:W-:Y:S01]  /*01e0*/  MOV R6, 0x3e800000 ;  /* 0x3e80000000067802 */ /* 0x001fe20000000f00 */
[----:B---3--:R-:W-:-:S04]  /*01f0*/  FADD R14, R14, 0.0010000000474974513054 ;  /* 0x3a83126f0e0e7421 */ /* 0x008fc80000000000 */
[----:B------:R-:W0:Y:S01]  /*0200*/  MUFU.SQRT R15, R14 ;  /* 0x0000000e000f7308 */ /* 0x000e220000002000 */
[----:B-----5:R-:W-:Y:S01]  /*0210*/  FADD R2, -R3, R2 ;  /* 0x0000000203027221 */ /* 0x020fe20000000100 */
[C---:B0-----:R-:W-:Y:S02]  /*0220*/  FSETP.GT.AND P0, PT, R15.reuse, 8.50705917302346158658e+37, PT ;  /* 0x7e8000000f00780b */ /* 0x041fe40003f04000 */
[----:B------:R-:W-:Y:S02]  /*0230*/  FSETP.GEU.AND P1, PT, R15, 1.175494350822287508e-38, PT ;  /* 0x008000000f00780b */ /* 0x000fe40003f2e000 */
[----:B------:R-:W-:-:S09]  /*0240*/  FSEL R6, R6, 1, P0 ;  /* 0x3f80000006067808 */ /* 0x000fd20000000000 */
[----:B------:R-:W-:Y:S02]  /*0250*/  @P0 FMUL R15, R15, 0.25 ;  /* 0x3e8000000f0f0820 */ /* 0x000fe40000400000 */
[----:B------:R-:W-:Y:S02]  /*0260*/  @!P1 FMUL R6, R6, 16777216 ;  /* 0x4b80000006069820 */ /* 0x000fe40000400000 */
[----:B------:R-:W-:-:S06]  /*0270*/  @!P1 FMUL R15, R15, 16777216 ;  /* 0x4b8000000f0f9820 */ /* 0x000fcc0000400000 */
[----:B------:R-:W0:Y:S02]  /*0280*/  MUFU.RCP R15, R15 ;  /* 0x0000000f000f7308 */ /* 0x000e240000001000 */
[----:B0-----:R-:W-:-:S04]  /*0290*/  FMUL R3, R15, R6 ;  /* 0x000000060f037220 */ /* 0x001fc80000400000 */
[----:B------:R-:W-:Y:S01]  /*02a0*/  FMUL R6, R2, R3 ;  /* 0x0000000302067220 */ /* 0x000fe20000400000 */
[----:B-1----:R-:W-:-:S04]  /*02b0*/  IMAD.WIDE R2, R0, 0x4, R4 ;  /* 0x0000000400027825 */ /* 0x002fc800078e0204 */
[----:B--2---:R-:W-:Y:S01]  /*02c0*/  FFMA R13, R6, R12, R13 ;  /* 0x0000000c060d7223 */ /* 0x004fe2000000000d */
[----:B------:R-:W-:Y:S06]  /*02d0*/  @P2 EXIT ;  /* 0x000000000000294d */ /* 0x000fec0003800000 */
[----:B------:R-:W-:Y:S01]  /*02e0*/  STG.E desc[UR4][R2.64], R13 ;  /* 0x0000000d02007986 */ /* 0x000fe2000c101904 */
[----:B------:R-:W-:Y:S05]  /*02f0*/  EXIT ;  /* 0x000000000000794d */ /* 0x000fea0003800000 */
.L_x_0:
[----:B------:R-:W-:-:S00]  /*0300*/  BRA `(.L_x_0) ;  /* 0xfffffffc00fc7947 */ /* 0x000fc0000383ffff */
[----:B------:R-:W-:-:S00]  /*0310*/  NOP ;  /* 0x0000000000007918 */ /* 0x000fc00000000000 */
        /* <DEDUP_REMOVED lines=14> */
.L_x_1:


//--------------------- .nv.global.init           --------------------------
	.section	.nv.global.init,"aw",@progbits
.nv.global.init:
	.type		_$_str,@object
	.size		_$_str,(_$_str_$_2 - _$_str)
_$_str:
        /*0000*/ 	.byte	0x5f, 0x5f, 0x43, 0x55, 0x44, 0x41, 0x5f, 0x46, 0x54, 0x5a, 0x00
	.type		_$_str_$_2,@object
	.size		_$_str_$_2,(.L_1 - _$_str_$_2)
_$_str_$_2:
        /*000b*/ 	.byte	0x5f, 0x5f, 0x43, 0x55, 0x44, 0x41, 0x5f, 0x50, 0x52, 0x45, 0x43, 0x5f, 0x53, 0x51, 0x52, 0x54
        /*001b*/ 	.byte	0x00
.L_1:


//--------------------- .nv.constant0.triton_poi_fused__native_batch_norm_legit_no_training_52 --------------------------
	.section	.nv.constant0.triton_poi_fused__native_batch_norm_legit_no_training_52,"a",@progbits
	.sectionflags	@""
	.align	4
.nv.constant0.triton_poi_fused__native_batch_norm_legit_no_training_52:
	.zero		580
